//
// Generated by NVIDIA NVVM Compiler
//
// Compiler Build ID: CL-36424714
// Cuda compilation tools, release 13.0, V13.0.88
// Based on NVVM 20.0.0
//

.version 9.0
.target sm_100
.address_size 64

	// .globl	_Z8distancePdS_S_

.visible .entry _Z8distancePdS_S_(
	.param .u64 .ptr .align 1 _Z8distancePdS_S__param_0,
	.param .u64 .ptr .align 1 _Z8distancePdS_S__param_1,
	.param .u64 .ptr .align 1 _Z8distancePdS_S__param_2
)
{
	.reg .b32 	%r<2>;
	.reg .b64 	%rd<10>;
	.reg .b64 	%fd<5>;

	ld.param.u64 	%rd1, [_Z8distancePdS_S__param_0];
	ld.param.u64 	%rd2, [_Z8distancePdS_S__param_1];
	ld.param.u64 	%rd3, [_Z8distancePdS_S__param_2];
	cvta.to.global.u64 	%rd4, %rd1;
	cvta.to.global.u64 	%rd5, %rd2;
	cvta.to.global.u64 	%rd6, %rd3;
	mov.u32 	%r1, %tid.x;
	mul.wide.u32 	%rd7, %r1, 8;
	add.s64 	%rd8, %rd4, %rd7;
	ld.global.f64 	%fd1, [%rd8];
	ld.global.f64 	%fd2, [%rd5];
	sub.f64 	%fd3, %fd1, %fd2;
	mul.f64 	%fd4, %fd3, %fd3;
	add.s64 	%rd9, %rd6, %rd7;
	st.global.f64 	[%rd9], %fd4;
	ret;

}


// ===== COMPILED SASS (sm_100) =====

	.target	sm_100

	.elftype	@"ET_EXEC"


//--------------------- .note.nv.tkinfo           --------------------------
	.section	.note.nv.tkinfo,"",@"SHT_NOTE"
	.sectionflags	@"SHF_NOTE_NV_TKINFO"
	.tkinfo
        /*0018*/ 	.word	0x00000002
        /*0030*/ 	.string	""
        /*0030*/ 	.string	"ptxas"
        /*0030*/ 	.string	"Cuda compilation tools, release 13.0, V13.0.88"
        /*0030*/ 	.string	"Build cuda_13.0.r13.0/compiler.36424714_0"
        /*0030*/ 	.string	"-arch sm_100 -m 64 "



//--------------------- .note.nv.cuinfo           --------------------------
	.section	.note.nv.cuinfo,"",@"SHT_NOTE"
	.sectionflags	@"SHF_NOTE_NV_CUINFO"
        /*0018*/ 	.short	0x0002
        /*001a*/ 	.short	0x0064
        /*001c*/ 	.short	0x0082
	.zero		2


//--------------------- .nv.info                  --------------------------
	.section	.nv.info,"",@"SHT_CUDA_INFO"
	.align	4


	//----- nvinfo : EIATTR_REGCOUNT
	.align		4
        /*0000*/ 	.byte	0x04, 0x2f
        /*0002*/ 	.short	(.L_1 - .L_0)
	.align		4
.L_0:
        /*0004*/ 	.word	index@(_Z8distancePdS_S_)
        /*0008*/ 	.word	0x0000000e


	//----- nvinfo : EIATTR_FRAME_SIZE
	.align		4
.L_1:
        /*000c*/ 	.byte	0x04, 0x11
        /*000e*/ 	.short	(.L_3 - .L_2)
	.align		4
.L_2:
        /*0010*/ 	.word	index@(_Z8distancePdS_S_)
        /*0014*/ 	.word	0x00000000


	//----- nvinfo : EIATTR_MIN_STACK_SIZE
	.align		4
.L_3:
        /*0018*/ 	.byte	0x04, 0x12
        /*001a*/ 	.short	(.L_5 - .L_4)
	.align		4
.L_4:
        /*001c*/ 	.word	index@(_Z8distancePdS_S_)
        /*0020*/ 	.word	0x00000000
.L_5:


//--------------------- .nv.compat                --------------------------
	.section	.nv.compat,"",@"SHT_CUDA_COMPAT_INFO"
	.align	4
        /*0000*/ 	.byte	0x02, 0x09, 0x00, 0x00, 0x02, 0x02, 0x01, 0x00, 0x02, 0x05, 0x05, 0x00, 0x03, 0x07, 0x01, 0x01
        /*0010*/ 	.byte	0x02, 0x03, 0x00, 0x00, 0x02, 0x06, 0x01, 0x00, 0x04, 0x0b, 0x08, 0x00, 0x01, 0x00, 0x00, 0x00
        /*0020*/ 	.byte	0x00, 0x00, 0x00, 0x00


//--------------------- .nv.info._Z8distancePdS_S_ --------------------------
	.section	.nv.info._Z8distancePdS_S_,"",@"SHT_CUDA_INFO"
	.sectionflags	@""
	.align	4


	//----- nvinfo : EIATTR_CUDA_API_VERSION
	.align		4
        /*0000*/ 	.byte	0x04, 0x37
        /*0002*/ 	.short	(.L_7 - .L_6)
.L_6:
        /*0004*/ 	.word	0x00000082


	//----- nvinfo : EIATTR_KPARAM_INFO
	.align		4
.L_7:
        /*0008*/ 	.byte	0x04, 0x17
        /*000a*/ 	.short	(.L_9 - .L_8)
.L_8:
        /*000c*/ 	.word	0x00000000
        /*0010*/ 	.short	0x0002
        /*0012*/ 	.short	0x0010
        /*0014*/ 	.byte	0x00, 0xf5, 0x21, 0x00


	//----- nvinfo : EIATTR_KPARAM_INFO
	.align		4
.L_9:
        /*0018*/ 	.byte	0x04, 0x17
        /*001a*/ 	.short	(.L_11 - .L_10)
.L_10:
        /*001c*/ 	.word	0x00000000
        /*0020*/ 	.short	0x0001
        /*0022*/ 	.short	0x0008
        /*0024*/ 	.byte	0x00, 0xf5, 0x21, 0x00


	//----- nvinfo : EIATTR_KPARAM_INFO
	.align		4
.L_11:
        /*0028*/ 	.byte	0x04, 0x17
        /*002a*/ 	.short	(.L_13 - .L_12)
.L_12:
        /*002c*/ 	.word	0x00000000
        /*0030*/ 	.short	0x0000
        /*0032*/ 	.short	0x0000
        /*0034*/ 	.byte	0x00, 0xf5, 0x21, 0x00


	//----- nvinfo : EIATTR_SPARSE_MMA_MASK
	.align		4
.L_13:
        /*0038*/ 	.byte	0x03, 0x50
        /*003a*/ 	.short	0x0000


	//----- nvinfo : EIATTR_MAXREG_COUNT
	.align		4
        /*003c*/ 	.byte	0x03, 0x1b
        /*003e*/ 	.short	0x00ff


	//----- nvinfo : EIATTR_MERCURY_ISA_VERSION
	.align		4
        /*0040*/ 	.byte	0x03, 0x5f
        /*0042*/ 	.short	0x0101


	//----- nvinfo : EIATTR_VRC_CTA_INIT_COUNT
	.align		4
        /*0044*/ 	.byte	0x02, 0x4a
	.zero		1
	.zero		1


	//----- nvinfo : EIATTR_EXIT_INSTR_OFFSETS
	.align		4
        /*0048*/ 	.byte	0x04, 0x1c
        /*004a*/ 	.short	(.L_15 - .L_14)


	//   ....[0]....
.L_14:
        /*004c*/ 	.word	0x000000d0


	//----- nvinfo : EIATTR_CBANK_PARAM_SIZE
	.align		4
.L_15:
        /*0050*/ 	.byte	0x03, 0x19
        /*0052*/ 	.short	0x0018


	//----- nvinfo : EIATTR_PARAM_CBANK
	.align		4
        /*0054*/ 	.byte	0x04, 0x0a
        /*0056*/ 	.short	(.L_17 - .L_16)
	.align		4
.L_16:
        /*0058*/ 	.word	index@(.nv.constant0._Z8distancePdS_S_)
        /*005c*/ 	.short	0x0380
        /*005e*/ 	.short	0x0018


	//----- nvinfo : EIATTR_SW_WAR
	.align		4
.L_17:
        /*0060*/ 	.byte	0x04, 0x36
        /*0062*/ 	.short	(.L_19 - .L_18)
.L_18:
        /*0064*/ 	.word	0x00000008
.L_19:


//--------------------- .nv.callgraph             --------------------------
	.section	.nv.callgraph,"",@"SHT_CUDA_CALLGRAPH"
	.align	4
	.sectionentsize	8
	.align		4
        /*0000*/ 	.word	0x00000000
	.align		4
        /*0004*/ 	.word	0xffffffff
	.align		4
        /*0008*/ 	.word	0x00000000
	.align		4
        /*000c*/ 	.word	0xfffffffe
	.align		4
        /*0010*/ 	.word	0x00000000
	.align		4
        /*0014*/ 	.word	0xfffffffd
	.align		4
        /*0018*/ 	.word	0x00000000
	.align		4
        /*001c*/ 	.word	0xfffffffc


//--------------------- .text._Z8distancePdS_S_   --------------------------
	.section	.text._Z8distancePdS_S_,"ax",@progbits
	.align	128
        .global         _Z8distancePdS_S_
        .type           _Z8distancePdS_S_,@function
        .size           _Z8distancePdS_S_,(.L_x_1 - _Z8distancePdS_S_)
        .other          _Z8distancePdS_S_,@"STO_CUDA_ENTRY STV_DEFAULT"
_Z8distancePdS_S_:
.text._Z8distancePdS_S_:
[----:B------:R-:W-:Y:S01]  /*0000*/  LDC R1, c[0x0][0x37c] ;  /* 0x0000df00ff017b82 */ /* 0x000fe20000000800 */
[----:B------:R-:W0:Y:S07]  /*0010*/  S2R R11, SR_TID.X ;  /* 0x00000000000b7919 */ /* 0x000e2e0000002100 */
[----:B------:R-:W0:Y:S01]  /*0020*/  LDC.64 R2, c[0x0][0x380] ;  /* 0x0000e000ff027b82 */ /* 0x000e220000000a00 */
[----:B------:R-:W1:Y:S07]  /*0030*/  LDCU.64 UR4, c[0x0][0x358] ;  /* 0x00006b00ff0477ac */ /* 0x000e6e0008000a00 */
[----:B------:R-:W1:Y:S08]  /*0040*/  LDC.64 R4, c[0x0][0x388] ;  /* 0x0000e200ff047b82 */ /* 0x000e700000000a00 */
[----:B------:R-:W2:Y:S01]  /*0050*/  LDC.64 R8, c[0x0][0x390] ;  /* 0x0000e400ff087b82 */ /* 0x000ea20000000a00 */
[C---:B0-----:R-:W-:Y:S01]  /*0060*/  IMAD.WIDE.U32 R2, R11.reuse, 0x8, R2 ;  /* 0x000000080b027825 */ /* 0x041fe200078e0002 */
[----:B-1----:R-:W3:Y:S05]  /*0070*/  LDG.E.64 R4, desc[UR4][R4.64] ;  /* 0x0000000404047981 */ /* 0x002eea000c1e1b00 */
[----:B------:R-:W3:Y:S01]  /*0080*/  LDG.E.64 R2, desc[UR4][R2.64] ;  /* 0x0000000402027981 */ /* 0x000ee2000c1e1b00 */
[----:B--2---:R-:W-:Y:S01]  /*0090*/  IMAD.WIDE.U32 R8, R11, 0x8, R8 ;  /* 0x000000080b087825 */ /* 0x004fe200078e0008 */
[----:B---3--:R-:W-:-:S08]  /*00a0*/  DADD R6, R2, -R4 ;  /* 0x0000000002067229 */ /* 0x008fd00000000804 */
[----:B------:R-:W-:-:S07]  /*00b0*/  DMUL R6, R6, R6 ;  /* 0x0000000606067228 */ /* 0x000fce0000000000 */
[----:B------:R-:W-:Y:S01]  /*00c0*/  STG.E.64 desc[UR4][R8.64], R6 ;  /* 0x0000000608007986 */ /* 0x000fe2000c101b04 */
[----:B------:R-:W-:Y:S05]  /*00d0*/  EXIT ;  /* 0x000000000000794d */ /* 0x000fea0003800000 */
.L_x_0:
[----:B------:R-:W-:-:S00]  /*00e0*/  BRA `(.L_x_0) ;  /* 0xfffffffc00fc7947 */ /* 0x000fc0000383ffff */
[----:B------:R-:W-:-:S00]  /*00f0*/  NOP ;  /* 0x0000000000007918 */ /* 0x000fc00000000000 */
        /* <DEDUP_REMOVED lines=8> */
.L_x_1:


//--------------------- .nv.shared.reserved.0     --------------------------
	.section	.nv.shared.reserved.0,"aw",@nobits
	.weak		__nv_reservedSMEM_offset_0_alias
	.size		__nv_reservedSMEM_offset_0_alias, 0, 64
	.other		__nv_reservedSMEM_offset_0_alias,@"STO_CUDA_RESERVED_SHARED STV_DEFAULT"
__nv_reservedSMEM_offset_0_alias:
	.zero		0
	.zero		64


//--------------------- .nv.constant0._Z8distancePdS_S_ --------------------------
	.section	.nv.constant0._Z8distancePdS_S_,"a",@progbits
	.sectionflags	@""
	.align	4
.nv.constant0._Z8distancePdS_S_:
	.zero		920


//--------------------- SYMBOLS --------------------------

	.type		.nv.reservedSmem.offset0,@object
	.size		.nv.reservedSmem.offset0,0x4
